//
// Generated by NVIDIA NVVM Compiler
//
// Compiler Build ID: CL-36424714
// Cuda compilation tools, release 13.0, V13.0.88
// Based on NVVM 20.0.0
//

.version 9.0
.target sm_100
.address_size 64

	// .globl	_Z9set_arrayIdEvPT_S0_i

.visible .entry _Z9set_arrayIdEvPT_S0_i(
	.param .u64 .ptr .align 1 _Z9set_arrayIdEvPT_S0_i_param_0,
	.param .f64 _Z9set_arrayIdEvPT_S0_i_param_1,
	.param .u32 _Z9set_arrayIdEvPT_S0_i_param_2
)
{
	.reg .pred 	%p<2>;
	.reg .b32 	%r<6>;
	.reg .b64 	%rd<5>;
	.reg .b64 	%fd<2>;

	ld.param.u64 	%rd1, [_Z9set_arrayIdEvPT_S0_i_param_0];
	ld.param.f64 	%fd1, [_Z9set_arrayIdEvPT_S0_i_param_1];
	ld.param.u32 	%r2, [_Z9set_arrayIdEvPT_S0_i_param_2];
	mov.u32 	%r3, %tid.x;
	mov.u32 	%r4, %ctaid.x;
	mov.u32 	%r5, %ntid.x;
	mad.lo.s32 	%r1, %r4, %r5, %r3;
	setp.ge.s32 	%p1, %r1, %r2;
	@%p1 bra 	$L__BB0_2;
	cvta.to.global.u64 	%rd2, %rd1;
	mul.wide.s32 	%rd3, %r1, 8;
	add.s64 	%rd4, %rd2, %rd3;
	st.global.f64 	[%rd4], %fd1;
$L__BB0_2:
	ret;

}
	// .globl	_Z11STREAM_CopyIdEvPKT_PS0_i
.visible .entry _Z11STREAM_CopyIdEvPKT_PS0_i(
	.param .u64 .ptr .align 1 _Z11STREAM_CopyIdEvPKT_PS0_i_param_0,
	.param .u64 .ptr .align 1 _Z11STREAM_CopyIdEvPKT_PS0_i_param_1,
	.param .u32 _Z11STREAM_CopyIdEvPKT_PS0_i_param_2
)
{
	.reg .pred 	%p<2>;
	.reg .b32 	%r<6>;
	.reg .b64 	%rd<8>;
	.reg .b64 	%fd<2>;

	ld.param.u64 	%rd1, [_Z11STREAM_CopyIdEvPKT_PS0_i_param_0];
	ld.param.u64 	%rd2, [_Z11STREAM_CopyIdEvPKT_PS0_i_param_1];
	ld.param.u32 	%r2, [_Z11STREAM_CopyIdEvPKT_PS0_i_param_2];
	mov.u32 	%r3, %tid.x;
	mov.u32 	%r4, %ctaid.x;
	mov.u32 	%r5, %ntid.x;
	mad.lo.s32 	%r1, %r4, %r5, %r3;
	setp.ge.s32 	%p1, %r1, %r2;
	@%p1 bra 	$L__BB1_2;
	cvta.to.global.u64 	%rd3, %rd1;
	cvta.to.global.u64 	%rd4, %rd2;
	mul.wide.s32 	%rd5, %r1, 8;
	add.s64 	%rd6, %rd3, %rd5;
	ld.global.nc.f64 	%fd1, [%rd6];
	add.s64 	%rd7, %rd4, %rd5;
	st.global.f64 	[%rd7], %fd1;
$L__BB1_2:
	ret;

}
	// .globl	_Z12STREAM_ScaleIdEvPKT_PS0_S0_i
.visible .entry _Z12STREAM_ScaleIdEvPKT_PS0_S0_i(
	.param .u64 .ptr .align 1 _Z12STREAM_ScaleIdEvPKT_PS0_S0_i_param_0,
	.param .u64 .ptr .align 1 _Z12STREAM_ScaleIdEvPKT_PS0_S0_i_param_1,
	.param .f64 _Z12STREAM_ScaleIdEvPKT_PS0_S0_i_param_2,
	.param .u32 _Z12STREAM_ScaleIdEvPKT_PS0_S0_i_param_3
)
{
	.reg .pred 	%p<2>;
	.reg .b32 	%r<6>;
	.reg .b64 	%rd<8>;
	.reg .b64 	%fd<4>;

	ld.param.u64 	%rd1, [_Z12STREAM_ScaleIdEvPKT_PS0_S0_i_param_0];
	ld.param.u64 	%rd2, [_Z12STREAM_ScaleIdEvPKT_PS0_S0_i_param_1];
	ld.param.f64 	%fd1, [_Z12STREAM_ScaleIdEvPKT_PS0_S0_i_param_2];
	ld.param.u32 	%r2, [_Z12STREAM_ScaleIdEvPKT_PS0_S0_i_param_3];
	mov.u32 	%r3, %tid.x;
	mov.u32 	%r4, %ctaid.x;
	mov.u32 	%r5, %ntid.x;
	mad.lo.s32 	%r1, %r4, %r5, %r3;
	setp.ge.s32 	%p1, %r1, %r2;
	@%p1 bra 	$L__BB2_2;
	cvta.to.global.u64 	%rd3, %rd1;
	cvta.to.global.u64 	%rd4, %rd2;
	mul.wide.s32 	%rd5, %r1, 8;
	add.s64 	%rd6, %rd3, %rd5;
	ld.global.nc.f64 	%fd2, [%rd6];
	mul.f64 	%fd3, %fd1, %fd2;
	add.s64 	%rd7, %rd4, %rd5;
	st.global.f64 	[%rd7], %fd3;
$L__BB2_2:
	ret;

}
	// .globl	_Z10STREAM_AddIdEvPKT_S2_PS0_i
.visible .entry _Z10STREAM_AddIdEvPKT_S2_PS0_i(
	.param .u64 .ptr .align 1 _Z10STREAM_AddIdEvPKT_S2_PS0_i_param_0,
	.param .u64 .ptr .align 1 _Z10STREAM_AddIdEvPKT_S2_PS0_i_param_1,
	.param .u64 .ptr .align 1 _Z10STREAM_AddIdEvPKT_S2_PS0_i_param_2,
	.param .u32 _Z10STREAM_AddIdEvPKT_S2_PS0_i_param_3
)
{
	.reg .pred 	%p<2>;
	.reg .b32 	%r<6>;
	.reg .b64 	%rd<11>;
	.reg .b64 	%fd<4>;

	ld.param.u64 	%rd1, [_Z10STREAM_AddIdEvPKT_S2_PS0_i_param_0];
	ld.param.u64 	%rd2, [_Z10STREAM_AddIdEvPKT_S2_PS0_i_param_1];
	ld.param.u64 	%rd3, [_Z10STREAM_AddIdEvPKT_S2_PS0_i_param_2];
	ld.param.u32 	%r2, [_Z10STREAM_AddIdEvPKT_S2_PS0_i_param_3];
	mov.u32 	%r3, %tid.x;
	mov.u32 	%r4, %ctaid.x;
	mov.u32 	%r5, %ntid.x;
	mad.lo.s32 	%r1, %r4, %r5, %r3;
	setp.ge.s32 	%p1, %r1, %r2;
	@%p1 bra 	$L__BB3_2;
	cvta.to.global.u64 	%rd4, %rd1;
	cvta.to.global.u64 	%rd5, %rd2;
	cvta.to.global.u64 	%rd6, %rd3;
	mul.wide.s32 	%rd7, %r1, 8;
	add.s64 	%rd8, %rd4, %rd7;
	ld.global.nc.f64 	%fd1, [%rd8];
	add.s64 	%rd9, %rd5, %rd7;
	ld.global.nc.f64 	%fd2, [%rd9];
	add.f64 	%fd3, %fd1, %fd2;
	add.s64 	%rd10, %rd6, %rd7;
	st.global.f64 	[%rd10], %fd3;
$L__BB3_2:
	ret;

}
	// .globl	_Z12STREAM_TriadIdEvPKT_S2_PS0_S0_i
.visible .entry _Z12STREAM_TriadIdEvPKT_S2_PS0_S0_i(
	.param .u64 .ptr .align 1 _Z12STREAM_TriadIdEvPKT_S2_PS0_S0_i_param_0,
	.param .u64 .ptr .align 1 _Z12STREAM_TriadIdEvPKT_S2_PS0_S0_i_param_1,
	.param .u64 .ptr .align 1 _Z12STREAM_TriadIdEvPKT_S2_PS0_S0_i_param_2,
	.param .f64 _Z12STREAM_TriadIdEvPKT_S2_PS0_S0_i_param_3,
	.param .u32 _Z12STREAM_TriadIdEvPKT_S2_PS0_S0_i_param_4
)
{
	.reg .pred 	%p<2>;
	.reg .b32 	%r<6>;
	.reg .b64 	%rd<11>;
	.reg .b64 	%fd<5>;

	ld.param.u64 	%rd1, [_Z12STREAM_TriadIdEvPKT_S2_PS0_S0_i_param_0];
	ld.param.u64 	%rd2, [_Z12STREAM_TriadIdEvPKT_S2_PS0_S0_i_param_1];
	ld.param.u64 	%rd3, [_Z12STREAM_TriadIdEvPKT_S2_PS0_S0_i_param_2];
	ld.param.f64 	%fd1, [_Z12STREAM_TriadIdEvPKT_S2_PS0_S0_i_param_3];
	ld.param.u32 	%r2, [_Z12STREAM_TriadIdEvPKT_S2_PS0_S0_i_param_4];
	mov.u32 	%r3, %tid.x;
	mov.u32 	%r4, %ctaid.x;
	mov.u32 	%r5, %ntid.x;
	mad.lo.s32 	%r1, %r4, %r5, %r3;
	setp.ge.s32 	%p1, %r1, %r2;
	@%p1 bra 	$L__BB4_2;
	cvta.to.global.u64 	%rd4, %rd1;
	cvta.to.global.u64 	%rd5, %rd2;
	cvta.to.global.u64 	%rd6, %rd3;
	mul.wide.s32 	%rd7, %r1, 8;
	add.s64 	%rd8, %rd4, %rd7;
	ld.global.nc.f64 	%fd2, [%rd8];
	add.s64 	%rd9, %rd5, %rd7;
	ld.global.nc.f64 	%fd3, [%rd9];
	fma.rn.f64 	%fd4, %fd1, %fd3, %fd2;
	add.s64 	%rd10, %rd6, %rd7;
	st.global.f64 	[%rd10], %fd4;
$L__BB4_2:
	ret;

}


// ===== COMPILED SASS (sm_100) =====

	.target	sm_100

	.elftype	@"ET_EXEC"


//--------------------- .note.nv.tkinfo           --------------------------
	.section	.note.nv.tkinfo,"",@"SHT_NOTE"
	.sectionflags	@"SHF_NOTE_NV_TKINFO"
	.tkinfo
        /*0018*/ 	.word	0x00000002
        /*0030*/ 	.string	""
        /*0030*/ 	.string	"ptxas"
        /*0030*/ 	.string	"Cuda compilation tools, release 13.0, V13.0.88"
        /*0030*/ 	.string	"Build cuda_13.0.r13.0/compiler.36424714_0"
        /*0030*/ 	.string	"-arch sm_100 -m 64 "



//--------------------- .note.nv.cuinfo           --------------------------
	.section	.note.nv.cuinfo,"",@"SHT_NOTE"
	.sectionflags	@"SHF_NOTE_NV_CUINFO"
        /*0018*/ 	.short	0x0002
        /*001a*/ 	.short	0x0064
        /*001c*/ 	.short	0x0082
	.zero		2


//--------------------- .nv.info                  --------------------------
	.section	.nv.info,"",@"SHT_CUDA_INFO"
	.align	4


	//----- nvinfo : EIATTR_REGCOUNT
	.align		4
        /*0000*/ 	.byte	0x04, 0x2f
        /*0002*/ 	.short	(.L_1 - .L_0)
	.align		4
.L_0:
        /*0004*/ 	.word	index@(_Z9set_arrayIdEvPT_S0_i)
        /*0008*/ 	.word	0x0000000a


	//----- nvinfo : EIATTR_FRAME_SIZE
	.align		4
.L_1:
        /*000c*/ 	.byte	0x04, 0x11
        /*000e*/ 	.short	(.L_3 - .L_2)
	.align		4
.L_2:
        /*0010*/ 	.word	index@(_Z9set_arrayIdEvPT_S0_i)
        /*0014*/ 	.word	0x00000000


	//----- nvinfo : EIATTR_REGCOUNT
	.align		4
.L_3:
        /*0018*/ 	.byte	0x04, 0x2f
        /*001a*/ 	.short	(.L_5 - .L_4)
	.align		4
.L_4:
        /*001c*/ 	.word	index@(_Z11STREAM_CopyIdEvPKT_PS0_i)
        /*0020*/ 	.word	0x0000000a


	//----- nvinfo : EIATTR_FRAME_SIZE
	.align		4
.L_5:
        /*0024*/ 	.byte	0x04, 0x11
        /*0026*/ 	.short	(.L_7 - .L_6)
	.align		4
.L_6:
        /*0028*/ 	.word	index@(_Z11STREAM_CopyIdEvPKT_PS0_i)
        /*002c*/ 	.word	0x00000000


	//----- nvinfo : EIATTR_REGCOUNT
	.align		4
.L_7:
        /*0030*/ 	.byte	0x04, 0x2f
        /*0032*/ 	.short	(.L_9 - .L_8)
	.align		4
.L_8:
        /*0034*/ 	.word	index@(_Z12STREAM_ScaleIdEvPKT_PS0_S0_i)
        /*0038*/ 	.word	0x0000000c


	//----- nvinfo : EIATTR_FRAME_SIZE
	.align		4
.L_9:
        /*003c*/ 	.byte	0x04, 0x11
        /*003e*/ 	.short	(.L_11 - .L_10)
	.align		4
.L_10:
        /*0040*/ 	.word	index@(_Z12STREAM_ScaleIdEvPKT_PS0_S0_i)
        /*0044*/ 	.word	0x00000000


	//----- nvinfo : EIATTR_REGCOUNT
	.align		4
.L_11:
        /*0048*/ 	.byte	0x04, 0x2f
        /*004a*/ 	.short	(.L_13 - .L_12)
	.align		4
.L_12:
        /*004c*/ 	.word	index@(_Z10STREAM_AddIdEvPKT_S2_PS0_i)
        /*0050*/ 	.word	0x0000000e


	//----- nvinfo : EIATTR_FRAME_SIZE
	.align		4
.L_13:
        /*0054*/ 	.byte	0x04, 0x11
        /*0056*/ 	.short	(.L_15 - .L_14)
	.align		4
.L_14:
        /*0058*/ 	.word	index@(_Z10STREAM_AddIdEvPKT_S2_PS0_i)
        /*005c*/ 	.word	0x00000000


	//----- nvinfo : EIATTR_REGCOUNT
	.align		4
.L_15:
        /*0060*/ 	.byte	0x04, 0x2f
        /*0062*/ 	.short	(.L_17 - .L_16)
	.align		4
.L_16:
        /*0064*/ 	.word	index@(_Z12STREAM_TriadIdEvPKT_S2_PS0_S0_i)
        /*0068*/ 	.word	0x0000000e


	//----- nvinfo : EIATTR_FRAME_SIZE
	.align		4
.L_17:
        /*006c*/ 	.byte	0x04, 0x11
        /*006e*/ 	.short	(.L_19 - .L_18)
	.align		4
.L_18:
        /*0070*/ 	.word	index@(_Z12STREAM_TriadIdEvPKT_S2_PS0_S0_i)
        /*0074*/ 	.word	0x00000000


	//----- nvinfo : EIATTR_MIN_STACK_SIZE
	.align		4
.L_19:
        /*0078*/ 	.byte	0x04, 0x12
        /*007a*/ 	.short	(.L_21 - .L_20)
	.align		4
.L_20:
        /*007c*/ 	.word	index@(_Z12STREAM_TriadIdEvPKT_S2_PS0_S0_i)
        /*0080*/ 	.word	0x00000000


	//----- nvinfo : EIATTR_MIN_STACK_SIZE
	.align		4
.L_21:
        /*0084*/ 	.byte	0x04, 0x12
        /*0086*/ 	.short	(.L_23 - .L_22)
	.align		4
.L_22:
        /*0088*/ 	.word	index@(_Z10STREAM_AddIdEvPKT_S2_PS0_i)
        /*008c*/ 	.word	0x00000000


	//----- nvinfo : EIATTR_MIN_STACK_SIZE
	.align		4
.L_23:
        /*0090*/ 	.byte	0x04, 0x12
        /*0092*/ 	.short	(.L_25 - .L_24)
	.align		4
.L_24:
        /*0094*/ 	.word	index@(_Z12STREAM_ScaleIdEvPKT_PS0_S0_i)
        /*0098*/ 	.word	0x00000000


	//----- nvinfo : EIATTR_MIN_STACK_SIZE
	.align		4
.L_25:
        /*009c*/ 	.byte	0x04, 0x12
        /*009e*/ 	.short	(.L_27 - .L_26)
	.align		4
.L_26:
        /*00a0*/ 	.word	index@(_Z11STREAM_CopyIdEvPKT_PS0_i)
        /*00a4*/ 	.word	0x00000000


	//----- nvinfo : EIATTR_MIN_STACK_SIZE
	.align		4
.L_27:
        /*00a8*/ 	.byte	0x04, 0x12
        /*00aa*/ 	.short	(.L_29 - .L_28)
	.align		4
.L_28:
        /*00ac*/ 	.word	index@(_Z9set_arrayIdEvPT_S0_i)
        /*00b0*/ 	.word	0x00000000
.L_29:


//--------------------- .nv.compat                --------------------------
	.section	.nv.compat,"",@"SHT_CUDA_COMPAT_INFO"
	.align	4
        /*0000*/ 	.byte	0x02, 0x09, 0x00, 0x00, 0x02, 0x02, 0x01, 0x00, 0x02, 0x05, 0x05, 0x00, 0x03, 0x07, 0x01, 0x01
        /*0010*/ 	.byte	0x02, 0x03, 0x00, 0x00, 0x02, 0x06, 0x01, 0x00, 0x04, 0x0b, 0x08, 0x00, 0x01, 0x00, 0x00, 0x00
        /*0020*/ 	.byte	0x00, 0x00, 0x00, 0x00


//--------------------- .nv.info._Z12STREAM_TriadIdEvPKT_S2_PS0_S0_i --------------------------
	.section	.nv.info._Z12STREAM_TriadIdEvPKT_S2_PS0_S0_i,"",@"SHT_CUDA_INFO"
	.sectionflags	@""
	.align	4


	//----- nvinfo : EIATTR_CUDA_API_VERSION
	.align		4
        /*0000*/ 	.byte	0x04, 0x37
        /*0002*/ 	.short	(.L_31 - .L_30)
.L_30:
        /*0004*/ 	.word	0x00000082


	//----- nvinfo : EIATTR_KPARAM_INFO
	.align		4
.L_31:
        /*0008*/ 	.byte	0x04, 0x17
        /*000a*/ 	.short	(.L_33 - .L_32)
.L_32:
        /*000c*/ 	.word	0x00000000
        /*0010*/ 	.short	0x0004
        /*0012*/ 	.short	0x0020
        /*0014*/ 	.byte	0x00, 0xf0, 0x11, 0x00


	//----- nvinfo : EIATTR_KPARAM_INFO
	.align		4
.L_33:
        /*0018*/ 	.byte	0x04, 0x17
        /*001a*/ 	.short	(.L_35 - .L_34)
.L_34:
        /*001c*/ 	.word	0x00000000
        /*0020*/ 	.short	0x0003
        /*0022*/ 	.short	0x0018
        /*0024*/ 	.byte	0x00, 0xf0, 0x21, 0x00


	//----- nvinfo : EIATTR_KPARAM_INFO
	.align		4
.L_35:
        /*0028*/ 	.byte	0x04, 0x17
        /*002a*/ 	.short	(.L_37 - .L_36)
.L_36:
        /*002c*/ 	.word	0x00000000
        /*0030*/ 	.short	0x0002
        /*0032*/ 	.short	0x0010
        /*0034*/ 	.byte	0x00, 0xf5, 0x21, 0x00


	//----- nvinfo : EIATTR_KPARAM_INFO
	.align		4
.L_37:
        /*0038*/ 	.byte	0x04, 0x17
        /*003a*/ 	.short	(.L_39 - .L_38)
.L_38:
        /*003c*/ 	.word	0x00000000
        /*0040*/ 	.short	0x0001
        /*0042*/ 	.short	0x0008
        /*0044*/ 	.byte	0x00, 0xf5, 0x21, 0x00


	//----- nvinfo : EIATTR_KPARAM_INFO
	.align		4
.L_39:
        /*0048*/ 	.byte	0x04, 0x17
        /*004a*/ 	.short	(.L_41 - .L_40)
.L_40:
        /*004c*/ 	.word	0x00000000
        /*0050*/ 	.short	0x0000
        /*0052*/ 	.short	0x0000
        /*0054*/ 	.byte	0x00, 0xf5, 0x21, 0x00


	//----- nvinfo : EIATTR_SPARSE_MMA_MASK
	.align		4
.L_41:
        /*0058*/ 	.byte	0x03, 0x50
        /*005a*/ 	.short	0x0000


	//----- nvinfo : EIATTR_MAXREG_COUNT
	.align		4
        /*005c*/ 	.byte	0x03, 0x1b
        /*005e*/ 	.short	0x00ff


	//----- nvinfo : EIATTR_MERCURY_ISA_VERSION
	.align		4
        /*0060*/ 	.byte	0x03, 0x5f
        /*0062*/ 	.short	0x0101


	//----- nvinfo : EIATTR_VRC_CTA_INIT_COUNT
	.align		4
        /*0064*/ 	.byte	0x02, 0x4a
	.zero		1
	.zero		1


	//----- nvinfo : EIATTR_EXIT_INSTR_OFFSETS
	.align		4
        /*0068*/ 	.byte	0x04, 0x1c
        /*006a*/ 	.short	(.L_43 - .L_42)


	//   ....[0]....
.L_42:
        /*006c*/ 	.word	0x00000070


	//   ....[1]....
        /*0070*/ 	.word	0x00000140


	//----- nvinfo : EIATTR_CBANK_PARAM_SIZE
	.align		4
.L_43:
        /*0074*/ 	.byte	0x03, 0x19
        /*0076*/ 	.short	0x0024


	//----- nvinfo : EIATTR_PARAM_CBANK
	.align		4
        /*0078*/ 	.byte	0x04, 0x0a
        /*007a*/ 	.short	(.L_45 - .L_44)
	.align		4
.L_44:
        /*007c*/ 	.word	index@(.nv.constant0._Z12STREAM_TriadIdEvPKT_S2_PS0_S0_i)
        /*0080*/ 	.short	0x0380
        /*0082*/ 	.short	0x0024


	//----- nvinfo : EIATTR_SW_WAR
	.align		4
.L_45:
        /*0084*/ 	.byte	0x04, 0x36
        /*0086*/ 	.short	(.L_47 - .L_46)
.L_46:
        /*0088*/ 	.word	0x00000008
.L_47:


//--------------------- .nv.info._Z10STREAM_AddIdEvPKT_S2_PS0_i --------------------------
	.section	.nv.info._Z10STREAM_AddIdEvPKT_S2_PS0_i,"",@"SHT_CUDA_INFO"
	.sectionflags	@""
	.align	4


	//----- nvinfo : EIATTR_CUDA_API_VERSION
	.align		4
        /*0000*/ 	.byte	0x04, 0x37
        /*0002*/ 	.short	(.L_49 - .L_48)
.L_48:
        /*0004*/ 	.word	0x00000082


	//----- nvinfo : EIATTR_KPARAM_INFO
	.align		4
.L_49:
        /*0008*/ 	.byte	0x04, 0x17
        /*000a*/ 	.short	(.L_51 - .L_50)
.L_50:
        /*000c*/ 	.word	0x00000000
        /*0010*/ 	.short	0x0003
        /*0012*/ 	.short	0x0018
        /*0014*/ 	.byte	0x00, 0xf0, 0x11, 0x00


	//----- nvinfo : EIATTR_KPARAM_INFO
	.align		4
.L_51:
        /*0018*/ 	.byte	0x04, 0x17
        /*001a*/ 	.short	(.L_53 - .L_52)
.L_52:
        /*001c*/ 	.word	0x00000000
        /*0020*/ 	.short	0x0002
        /*0022*/ 	.short	0x0010
        /*0024*/ 	.byte	0x00, 0xf5, 0x21, 0x00


	//----- nvinfo : EIATTR_KPARAM_INFO
	.align		4
.L_53:
        /*0028*/ 	.byte	0x04, 0x17
        /*002a*/ 	.short	(.L_55 - .L_54)
.L_54:
        /*002c*/ 	.word	0x00000000
        /*0030*/ 	.short	0x0001
        /*0032*/ 	.short	0x0008
        /*0034*/ 	.byte	0x00, 0xf5, 0x21, 0x00


	//----- nvinfo : EIATTR_KPARAM_INFO
	.align		4
.L_55:
        /*0038*/ 	.byte	0x04, 0x17
        /*003a*/ 	.short	(.L_57 - .L_56)
.L_56:
        /*003c*/ 	.word	0x00000000
        /*0040*/ 	.short	0x0000
        /*0042*/ 	.short	0x0000
        /*0044*/ 	.byte	0x00, 0xf5, 0x21, 0x00


	//----- nvinfo : EIATTR_SPARSE_MMA_MASK
	.align		4
.L_57:
        /*0048*/ 	.byte	0x03, 0x50
        /*004a*/ 	.short	0x0000


	//----- nvinfo : EIATTR_MAXREG_COUNT
	.align		4
        /*004c*/ 	.byte	0x03, 0x1b
        /*004e*/ 	.short	0x00ff


	//----- nvinfo : EIATTR_MERCURY_ISA_VERSION
	.align		4
        /*0050*/ 	.byte	0x03, 0x5f
        /*0052*/ 	.short	0x0101


	//----- nvinfo : EIATTR_VRC_CTA_INIT_COUNT
	.align		4
        /*0054*/ 	.byte	0x02, 0x4a
	.zero		1
	.zero		1


	//----- nvinfo : EIATTR_EXIT_INSTR_OFFSETS
	.align		4
        /*0058*/ 	.byte	0x04, 0x1c
        /*005a*/ 	.short	(.L_59 - .L_58)


	//   ....[0]....
.L_58:
        /*005c*/ 	.word	0x00000070


	//   ....[1]....
        /*0060*/ 	.word	0x00000130


	//----- nvinfo : EIATTR_CBANK_PARAM_SIZE
	.align		4
.L_59:
        /*0064*/ 	.byte	0x03, 0x19
        /*0066*/ 	.short	0x001c


	//----- nvinfo : EIATTR_PARAM_CBANK
	.align		4
        /*0068*/ 	.byte	0x04, 0x0a
        /*006a*/ 	.short	(.L_61 - .L_60)
	.align		4
.L_60:
        /*006c*/ 	.word	index@(.nv.constant0._Z10STREAM_AddIdEvPKT_S2_PS0_i)
        /*0070*/ 	.short	0x0380
        /*0072*/ 	.short	0x001c


	//----- nvinfo : EIATTR_SW_WAR
	.align		4
.L_61:
        /*0074*/ 	.byte	0x04, 0x36
        /*0076*/ 	.short	(.L_63 - .L_62)
.L_62:
        /*0078*/ 	.word	0x00000008
.L_63:


//--------------------- .nv.info._Z12STREAM_ScaleIdEvPKT_PS0_S0_i --------------------------
	.section	.nv.info._Z12STREAM_ScaleIdEvPKT_PS0_S0_i,"",@"SHT_CUDA_INFO"
	.sectionflags	@""
	.align	4


	//----- nvinfo : EIATTR_CUDA_API_VERSION
	.align		4
        /*0000*/ 	.byte	0x04, 0x37
        /*0002*/ 	.short	(.L_65 - .L_64)
.L_64:
        /*0004*/ 	.word	0x00000082


	//----- nvinfo : EIATTR_KPARAM_INFO
	.align		4
.L_65:
        /*0008*/ 	.byte	0x04, 0x17
        /*000a*/ 	.short	(.L_67 - .L_66)
.L_66:
        /*000c*/ 	.word	0x00000000
        /*0010*/ 	.short	0x0003
        /*0012*/ 	.short	0x0018
        /*0014*/ 	.byte	0x00, 0xf0, 0x11, 0x00


	//----- nvinfo : EIATTR_KPARAM_INFO
	.align		4
.L_67:
        /*0018*/ 	.byte	0x04, 0x17
        /*001a*/ 	.short	(.L_69 - .L_68)
.L_68:
        /*001c*/ 	.word	0x00000000
        /*0020*/ 	.short	0x0002
        /*0022*/ 	.short	0x0010
        /*0024*/ 	.byte	0x00, 0xf0, 0x21, 0x00


	//----- nvinfo : EIATTR_KPARAM_INFO
	.align		4
.L_69:
        /*0028*/ 	.byte	0x04, 0x17
        /*002a*/ 	.short	(.L_71 - .L_70)
.L_70:
        /*002c*/ 	.word	0x00000000
        /*0030*/ 	.short	0x0001
        /*0032*/ 	.short	0x0008
        /*0034*/ 	.byte	0x00, 0xf5, 0x21, 0x00


	//----- nvinfo : EIATTR_KPARAM_INFO
	.align		4
.L_71:
        /*0038*/ 	.byte	0x04, 0x17
        /*003a*/ 	.short	(.L_73 - .L_72)
.L_72:
        /*003c*/ 	.word	0x00000000
        /*0040*/ 	.short	0x0000
        /*0042*/ 	.short	0x0000
        /*0044*/ 	.byte	0x00, 0xf5, 0x21, 0x00


	//----- nvinfo : EIATTR_SPARSE_MMA_MASK
	.align		4
.L_73:
        /*0048*/ 	.byte	0x03, 0x50
        /*004a*/ 	.short	0x0000


	//----- nvinfo : EIATTR_MAXREG_COUNT
	.align		4
        /*004c*/ 	.byte	0x03, 0x1b
        /*004e*/ 	.short	0x00ff


	//----- nvinfo : EIATTR_MERCURY_ISA_VERSION
	.align		4
        /*0050*/ 	.byte	0x03, 0x5f
        /*0052*/ 	.short	0x0101


	//----- nvinfo : EIATTR_VRC_CTA_INIT_COUNT
	.align		4
        /*0054*/ 	.byte	0x02, 0x4a
	.zero		1
	.zero		1


	//----- nvinfo : EIATTR_EXIT_INSTR_OFFSETS
	.align		4
        /*0058*/ 	.byte	0x04, 0x1c
        /*005a*/ 	.short	(.L_75 - .L_74)


	//   ....[0]....
.L_74:
        /*005c*/ 	.word	0x00000070


	//   ....[1]....
        /*0060*/ 	.word	0x00000110


	//----- nvinfo : EIATTR_CBANK_PARAM_SIZE
	.align		4
.L_75:
        /*0064*/ 	.byte	0x03, 0x19
        /*0066*/ 	.short	0x001c


	//----- nvinfo : EIATTR_PARAM_CBANK
	.align		4
        /*0068*/ 	.byte	0x04, 0x0a
        /*006a*/ 	.short	(.L_77 - .L_76)
	.align		4
.L_76:
        /*006c*/ 	.word	index@(.nv.constant0._Z12STREAM_ScaleIdEvPKT_PS0_S0_i)
        /*0070*/ 	.short	0x0380
        /*0072*/ 	.short	0x001c


	//----- nvinfo : EIATTR_SW_WAR
	.align		4
.L_77:
        /*0074*/ 	.byte	0x04, 0x36
        /*0076*/ 	.short	(.L_79 - .L_78)
.L_78:
        /*0078*/ 	.word	0x00000008
.L_79:


//--------------------- .nv.info._Z11STREAM_CopyIdEvPKT_PS0_i --------------------------
	.section	.nv.info._Z11STREAM_CopyIdEvPKT_PS0_i,"",@"SHT_CUDA_INFO"
	.sectionflags	@""
	.align	4


	//----- nvinfo : EIATTR_CUDA_API_VERSION
	.align		4
        /*0000*/ 	.byte	0x04, 0x37
        /*0002*/ 	.short	(.L_81 - .L_80)
.L_80:
        /*0004*/ 	.word	0x00000082


	//----- nvinfo : EIATTR_KPARAM_INFO
	.align		4
.L_81:
        /*0008*/ 	.byte	0x04, 0x17
        /*000a*/ 	.short	(.L_83 - .L_82)
.L_82:
        /*000c*/ 	.word	0x00000000
        /*0010*/ 	.short	0x0002
        /*0012*/ 	.short	0x0010
        /*0014*/ 	.byte	0x00, 0xf0, 0x11, 0x00


	//----- nvinfo : EIATTR_KPARAM_INFO
	.align		4
.L_83:
        /*0018*/ 	.byte	0x04, 0x17
        /*001a*/ 	.short	(.L_85 - .L_84)
.L_84:
        /*001c*/ 	.word	0x00000000
        /*0020*/ 	.short	0x0001
        /*0022*/ 	.short	0x0008
        /*0024*/ 	.byte	0x00, 0xf5, 0x21, 0x00


	//----- nvinfo : EIATTR_KPARAM_INFO
	.align		4
.L_85:
        /*0028*/ 	.byte	0x04, 0x17
        /*002a*/ 	.short	(.L_87 - .L_86)
.L_86:
        /*002c*/ 	.word	0x00000000
        /*0030*/ 	.short	0x0000
        /*0032*/ 	.short	0x0000
        /*0034*/ 	.byte	0x00, 0xf5, 0x21, 0x00


	//----- nvinfo : EIATTR_SPARSE_MMA_MASK
	.align		4
.L_87:
        /*0038*/ 	.byte	0x03, 0x50
        /*003a*/ 	.short	0x0000


	//----- nvinfo : EIATTR_MAXREG_COUNT
	.align		4
        /*003c*/ 	.byte	0x03, 0x1b
        /*003e*/ 	.short	0x00ff


	//----- nvinfo : EIATTR_MERCURY_ISA_VERSION
	.align		4
        /*0040*/ 	.byte	0x03, 0x5f
        /*0042*/ 	.short	0x0101


	//----- nvinfo : EIATTR_VRC_CTA_INIT_COUNT
	.align		4
        /*0044*/ 	.byte	0x02, 0x4a
	.zero		1
	.zero		1


	//----- nvinfo : EIATTR_EXIT_INSTR_OFFSETS
	.align		4
        /*0048*/ 	.byte	0x04, 0x1c
        /*004a*/ 	.short	(.L_89 - .L_88)


	//   ....[0]....
.L_88:
        /*004c*/ 	.word	0x00000070


	//   ....[1]....
        /*0050*/ 	.word	0x000000f0


	//----- nvinfo : EIATTR_CBANK_PARAM_SIZE
	.align		4
.L_89:
        /*0054*/ 	.byte	0x03, 0x19
        /*0056*/ 	.short	0x0014


	//----- nvinfo : EIATTR_PARAM_CBANK
	.align		4
        /*0058*/ 	.byte	0x04, 0x0a
        /*005a*/ 	.short	(.L_91 - .L_90)
	.align		4
.L_90:
        /*005c*/ 	.word	index@(.nv.constant0._Z11STREAM_CopyIdEvPKT_PS0_i)
        /*0060*/ 	.short	0x0380
        /*0062*/ 	.short	0x0014


	//----- nvinfo : EIATTR_SW_WAR
	.align		4
.L_91:
        /*0064*/ 	.byte	0x04, 0x36
        /*0066*/ 	.short	(.L_93 - .L_92)
.L_92:
        /*0068*/ 	.word	0x00000008
.L_93:


//--------------------- .nv.info._Z9set_arrayIdEvPT_S0_i --------------------------
	.section	.nv.info._Z9set_arrayIdEvPT_S0_i,"",@"SHT_CUDA_INFO"
	.sectionflags	@""
	.align	4


	//----- nvinfo : EIATTR_CUDA_API_VERSION
	.align		4
        /*0000*/ 	.byte	0x04, 0x37
        /*0002*/ 	.short	(.L_95 - .L_94)
.L_94:
        /*0004*/ 	.word	0x00000082


	//----- nvinfo : EIATTR_KPARAM_INFO
	.align		4
.L_95:
        /*0008*/ 	.byte	0x04, 0x17
        /*000a*/ 	.short	(.L_97 - .L_96)
.L_96:
        /*000c*/ 	.word	0x00000000
        /*0010*/ 	.short	0x0002
        /*0012*/ 	.short	0x0010
        /*0014*/ 	.byte	0x00, 0xf0, 0x11, 0x00


	//----- nvinfo : EIATTR_KPARAM_INFO
	.align		4
.L_97:
        /*0018*/ 	.byte	0x04, 0x17
        /*001a*/ 	.short	(.L_99 - .L_98)
.L_98:
        /*001c*/ 	.word	0x00000000
        /*0020*/ 	.short	0x0001
        /*0022*/ 	.short	0x0008
        /*0024*/ 	.byte	0x00, 0xf0, 0x21, 0x00


	//----- nvinfo : EIATTR_KPARAM_INFO
	.align		4
.L_99:
        /*0028*/ 	.byte	0x04, 0x17
        /*002a*/ 	.short	(.L_101 - .L_100)
.L_100:
        /*002c*/ 	.word	0x00000000
        /*0030*/ 	.short	0x0000
        /*0032*/ 	.short	0x0000
        /*0034*/ 	.byte	0x00, 0xf5, 0x21, 0x00


	//----- nvinfo : EIATTR_SPARSE_MMA_MASK
	.align		4
.L_101:
        /*0038*/ 	.byte	0x03, 0x50
        /*003a*/ 	.short	0x0000


	//----- nvinfo : EIATTR_MAXREG_COUNT
	.align		4
        /*003c*/ 	.byte	0x03, 0x1b
        /*003e*/ 	.short	0x00ff


	//----- nvinfo : EIATTR_MERCURY_ISA_VERSION
	.align		4
        /*0040*/ 	.byte	0x03, 0x5f
        /*0042*/ 	.short	0x0101


	//----- nvinfo : EIATTR_VRC_CTA_INIT_COUNT
	.align		4
        /*0044*/ 	.byte	0x02, 0x4a
	.zero		1
	.zero		1


	//----- nvinfo : EIATTR_EXIT_INSTR_OFFSETS
	.align		4
        /*0048*/ 	.byte	0x04, 0x1c
        /*004a*/ 	.short	(.L_103 - .L_102)


	//   ....[0]....
.L_102:
        /*004c*/ 	.word	0x00000070


	//   ....[1]....
        /*0050*/ 	.word	0x000000d0


	//----- nvinfo : EIATTR_CBANK_PARAM_SIZE
	.align		4
.L_103:
        /*0054*/ 	.byte	0x03, 0x19
        /*0056*/ 	.short	0x0014


	//----- nvinfo : EIATTR_PARAM_CBANK
	.align		4
        /*0058*/ 	.byte	0x04, 0x0a
        /*005a*/ 	.short	(.L_105 - .L_104)
	.align		4
.L_104:
        /*005c*/ 	.word	index@(.nv.constant0._Z9set_arrayIdEvPT_S0_i)
        /*0060*/ 	.short	0x0380
        /*0062*/ 	.short	0x0014


	//----- nvinfo : EIATTR_SW_WAR
	.align		4
.L_105:
        /*0064*/ 	.byte	0x04, 0x36
        /*0066*/ 	.short	(.L_107 - .L_106)
.L_106:
        /*0068*/ 	.word	0x00000008
.L_107:


//--------------------- .nv.callgraph             --------------------------
	.section	.nv.callgraph,"",@"SHT_CUDA_CALLGRAPH"
	.align	4
	.sectionentsize	8
	.align		4
        /*0000*/ 	.word	0x00000000
	.align		4
        /*0004*/ 	.word	0xffffffff
	.align		4
        /*0008*/ 	.word	0x00000000
	.align		4
        /*000c*/ 	.word	0xfffffffe
	.align		4
        /*0010*/ 	.word	0x00000000
	.align		4
        /*0014*/ 	.word	0xfffffffd
	.align		4
        /*0018*/ 	.word	0x00000000
	.align		4
        /*001c*/ 	.word	0xfffffffc


//--------------------- .text._Z12STREAM_TriadIdEvPKT_S2_PS0_S0_i --------------------------
	.section	.text._Z12STREAM_TriadIdEvPKT_S2_PS0_S0_i,"ax",@progbits
	.align	128
        .global         _Z12STREAM_TriadIdEvPKT_S2_PS0_S0_i
        .type           _Z12STREAM_TriadIdEvPKT_S2_PS0_S0_i,@function
        .size           _Z12STREAM_TriadIdEvPKT_S2_PS0_S0_i,(.L_x_5 - _Z12STREAM_TriadIdEvPKT_S2_PS0_S0_i)
        .other          _Z12STREAM_TriadIdEvPKT_S2_PS0_S0_i,@"STO_CUDA_ENTRY STV_DEFAULT"
_Z12STREAM_TriadIdEvPKT_S2_PS0_S0_i:
.text._Z12STREAM_TriadIdEvPKT_S2_PS0_S0_i:
[----:B------:R-:W-:Y:S01]  /*0000*/  LDC R1, c[0x0][0x37c] ;  /* 0x0000df00ff017b82 */ /* 0x000fe20000000800 */
[----:B------:R-:W0:Y:S07]  /*0010*/  S2R R11, SR_TID.X ;  /* 0x00000000000b7919 */ /* 0x000e2e0000002100 */
[----:B------:R-:W0:Y:S01]  /*0020*/  S2UR UR4, SR_CTAID.X ;  /* 0x00000000000479c3 */ /* 0x000e220000002500 */
[----:B------:R-:W1:Y:S07]  /*0030*/  LDCU UR5, c[0x0][0x3a0] ;  /* 0x00007400ff0577ac */ /* 0x000e6e0008000800 */
[----:B------:R-:W0:Y:S02]  /*0040*/  LDC R0, c[0x0][0x360] ;  /* 0x0000d800ff007b82 */ /* 0x000e240000000800 */
[----:B0-----:R-:W-:-:S05]  /*0050*/  IMAD R11, R0, UR4, R11 ;  /* 0x00000004000b7c24 */ /* 0x001fca000f8e020b */
[----:B-1----:R-:W-:-:S13]  /*0060*/  ISETP.GE.AND P0, PT, R11, UR5, PT ;  /* 0x000000050b007c0c */ /* 0x002fda000bf06270 */
[----:B------:R-:W-:Y:S05]  /*0070*/  @P0 EXIT ;  /* 0x000000000000094d */ /* 0x000fea0003800000 */
[----:B------:R-:W0:Y:S01]  /*0080*/  LDC.64 R2, c[0x0][0x380] ;  /* 0x0000e000ff027b82 */ /* 0x000e220000000a00 */
[----:B------:R-:W1:Y:S07]  /*0090*/  LDCU.64 UR4, c[0x0][0x358] ;  /* 0x00006b00ff0477ac */ /* 0x000e6e0008000a00 */
[----:B------:R-:W2:Y:S08]  /*00a0*/  LDC.64 R4, c[0x0][0x388] ;  /* 0x0000e200ff047b82 */ /* 0x000eb00000000a00 */
[----:B------:R-:W3:Y:S01]  /*00b0*/  LDC.64 R6, c[0x0][0x398] ;  /* 0x0000e600ff067b82 */ /* 0x000ee20000000a00 */
[----:B0-----:R-:W-:-:S07]  /*00c0*/  IMAD.WIDE R2, R11, 0x8, R2 ;  /* 0x000000080b027825 */ /* 0x001fce00078e0202 */
[----:B------:R-:W0:Y:S01]  /*00d0*/  LDC.64 R8, c[0x0][0x390] ;  /* 0x0000e400ff087b82 */ /* 0x000e220000000a00 */
[----:B-1----:R-:W3:Y:S01]  /*00e0*/  LDG.E.64.CONSTANT R2, desc[UR4][R2.64] ;  /* 0x0000000402027981 */ /* 0x002ee2000c1e9b00 */
[----:B--2---:R-:W-:-:S06]  /*00f0*/  IMAD.WIDE R4, R11, 0x8, R4 ;  /* 0x000000080b047825 */ /* 0x004fcc00078e0204 */
[----:B------:R-:W3:Y:S01]  /*0100*/  LDG.E.64.CONSTANT R4, desc[UR4][R4.64] ;  /* 0x0000000404047981 */ /* 0x000ee2000c1e9b00 */
[----:B0-----:R-:W-:Y:S01]  /*0110*/  IMAD.WIDE R8, R11, 0x8, R8 ;  /* 0x000000080b087825 */ /* 0x001fe200078e0208 */
[----:B---3--:R-:W-:-:S07]  /*0120*/  DFMA R6, R4, R6, R2 ;  /* 0x000000060406722b */ /* 0x008fce0000000002 */
[----:B------:R-:W-:Y:S01]  /*0130*/  STG.E.64 desc[UR4][R8.64], R6 ;  /* 0x0000000608007986 */ /* 0x000fe2000c101b04 */
[----:B------:R-:W-:Y:S05]  /*0140*/  EXIT ;  /* 0x000000000000794d */ /* 0x000fea0003800000 */
.L_x_0:
[----:B------:R-:W-:-:S00]  /*0150*/  BRA `(.L_x_0) ;  /* 0xfffffffc00fc7947 */ /* 0x000fc0000383ffff */
[----:B------:R-:W-:-:S00]  /*0160*/  NOP ;  /* 0x0000000000007918 */ /* 0x000fc00000000000 */
        /* <DEDUP_REMOVED lines=9> */
.L_x_5:


//--------------------- .text._Z10STREAM_AddIdEvPKT_S2_PS0_i --------------------------
	.section	.text._Z10STREAM_AddIdEvPKT_S2_PS0_i,"ax",@progbits
	.align	128
        .global         _Z10STREAM_AddIdEvPKT_S2_PS0_i
        .type           _Z10STREAM_AddIdEvPKT_S2_PS0_i,@function
        .size           _Z10STREAM_AddIdEvPKT_S2_PS0_i,(.L_x_6 - _Z10STREAM_AddIdEvPKT_S2_PS0_i)
        .other          _Z10STREAM_AddIdEvPKT_S2_PS0_i,@"STO_CUDA_ENTRY STV_DEFAULT"
_Z10STREAM_AddIdEvPKT_S2_PS0_i:
.text._Z10STREAM_AddIdEvPKT_S2_PS0_i:
        /* <DEDUP_REMOVED lines=12> */
[----:B0-----:R-:W-:-:S06]  /*00c0*/  IMAD.WIDE R2, R11, 0x8, R2 ;  /* 0x000000080b027825 */ /* 0x001fcc00078e0202 */
[----:B-1----:R-:W4:Y:S01]  /*00d0*/  LDG.E.64.CONSTANT R2, desc[UR4][R2.64] ;  /* 0x0000000402027981 */ /* 0x002f22000c1e9b00 */
[----:B--2---:R-:W-:-:S06]  /*00e0*/  IMAD.WIDE R4, R11, 0x8, R4 ;  /* 0x000000080b047825 */ /* 0x004fcc00078e0204 */
[----:B------:R-:W4:Y:S01]  /*00f0*/  LDG.E.64.CONSTANT R4, desc[UR4][R4.64] ;  /* 0x0000000404047981 */ /* 0x000f22000c1e9b00 */
[----:B---3--:R-:W-:Y:S01]  /*0100*/  IMAD.WIDE R8, R11, 0x8, R8 ;  /* 0x000000080b087825 */ /* 0x008fe200078e0208 */
[----:B----4-:R-:W-:-:S07]  /*0110*/  DADD R6, R2, R4 ;  /* 0x0000000002067229 */ /* 0x010fce0000000004 */
[----:B------:R-:W-:Y:S01]  /*0120*/  STG.E.64 desc[UR4][R8.64], R6 ;  /* 0x0000000608007986 */ /* 0x000fe2000c101b04 */
[----:B------:R-:W-:Y:S05]  /*0130*/  EXIT ;  /* 0x000000000000794d */ /* 0x000fea0003800000 */
.L_x_1:
        /* <DEDUP_REMOVED lines=12> */
.L_x_6:


//--------------------- .text._Z12STREAM_ScaleIdEvPKT_PS0_S0_i --------------------------
	.section	.text._Z12STREAM_ScaleIdEvPKT_PS0_S0_i,"ax",@progbits
	.align	128
        .global         _Z12STREAM_ScaleIdEvPKT_PS0_S0_i
        .type           _Z12STREAM_ScaleIdEvPKT_PS0_S0_i,@function
        .size           _Z12STREAM_ScaleIdEvPKT_PS0_S0_i,(.L_x_7 - _Z12STREAM_ScaleIdEvPKT_PS0_S0_i)
        .other          _Z12STREAM_ScaleIdEvPKT_PS0_S0_i,@"STO_CUDA_ENTRY STV_DEFAULT"
_Z12STREAM_ScaleIdEvPKT_PS0_S0_i:
.text._Z12STREAM_ScaleIdEvPKT_PS0_S0_i:
        /* <DEDUP_REMOVED lines=9> */
[----:B------:R-:W1:Y:S01]  /*0090*/  LDCU.64 UR4, c[0x0][0x358] ;  /* 0x00006b00ff0477ac */ /* 0x000e620008000a00 */
[----:B------:R-:W2:Y:S06]  /*00a0*/  LDCU.64 UR6, c[0x0][0x390] ;  /* 0x00007200ff0677ac */ /* 0x000eac0008000a00 */
[----:B------:R-:W3:Y:S01]  /*00b0*/  LDC.64 R6, c[0x0][0x388] ;  /* 0x0000e200ff067b82 */ /* 0x000ee20000000a00 */
[----:B0-----:R-:W-:-:S06]  /*00c0*/  IMAD.WIDE R2, R9, 0x8, R2 ;  /* 0x0000000809027825 */ /* 0x001fcc00078e0202 */
[----:B-1----:R-:W2:Y:S01]  /*00d0*/  LDG.E.64.CONSTANT R2, desc[UR4][R2.64] ;  /* 0x0000000402027981 */ /* 0x002ea2000c1e9b00 */
[----:B---3--:R-:W-:Y:S01]  /*00e0*/  IMAD.WIDE R6, R9, 0x8, R6 ;  /* 0x0000000809067825 */ /* 0x008fe200078e0206 */
[----:B--2---:R-:W-:-:S07]  /*00f0*/  DMUL R4, R2, UR6 ;  /* 0x0000000602047c28 */ /* 0x004fce0008000000 */
[----:B------:R-:W-:Y:S01]  /*0100*/  STG.E.64 desc[UR4][R6.64], R4 ;  /* 0x0000000406007986 */ /* 0x000fe2000c101b04 */
[----:B------:R-:W-:Y:S05]  /*0110*/  EXIT ;  /* 0x000000000000794d */ /* 0x000fea0003800000 */
.L_x_2:
        /* <DEDUP_REMOVED lines=14> */
.L_x_7:


//--------------------- .text._Z11STREAM_CopyIdEvPKT_PS0_i --------------------------
	.section	.text._Z11STREAM_CopyIdEvPKT_PS0_i,"ax",@progbits
	.align	128
        .global         _Z11STREAM_CopyIdEvPKT_PS0_i
        .type           _Z11STREAM_CopyIdEvPKT_PS0_i,@function
        .size           _Z11STREAM_CopyIdEvPKT_PS0_i,(.L_x_8 - _Z11STREAM_CopyIdEvPKT_PS0_i)
        .other          _Z11STREAM_CopyIdEvPKT_PS0_i,@"STO_CUDA_ENTRY STV_DEFAULT"
_Z11STREAM_CopyIdEvPKT_PS0_i:
.text._Z11STREAM_CopyIdEvPKT_PS0_i:
        /* <DEDUP_REMOVED lines=10> */
[----:B------:R-:W2:Y:S01]  /*00a0*/  LDC.64 R4, c[0x0][0x388] ;  /* 0x0000e200ff047b82 */ /* 0x000ea20000000a00 */
[----:B0-----:R-:W-:-:S06]  /*00b0*/  IMAD.WIDE R2, R7, 0x8, R2 ;  /* 0x0000000807027825 */ /* 0x001fcc00078e0202 */
[----:B-1----:R-:W3:Y:S01]  /*00c0*/  LDG.E.64.CONSTANT R2, desc[UR4][R2.64] ;  /* 0x0000000402027981 */ /* 0x002ee2000c1e9b00 */
[----:B--2---:R-:W-:-:S05]  /*00d0*/  IMAD.WIDE R4, R7, 0x8, R4 ;  /* 0x0000000807047825 */ /* 0x004fca00078e0204 */
[----:B---3--:R-:W-:Y:S01]  /*00e0*/  STG.E.64 desc[UR4][R4.64], R2 ;  /* 0x0000000204007986 */ /* 0x008fe2000c101b04 */
[----:B------:R-:W-:Y:S05]  /*00f0*/  EXIT ;  /* 0x000000000000794d */ /* 0x000fea0003800000 */
.L_x_3:
        /* <DEDUP_REMOVED lines=16> */
.L_x_8:


//--------------------- .text._Z9set_arrayIdEvPT_S0_i --------------------------
	.section	.text._Z9set_arrayIdEvPT_S0_i,"ax",@progbits
	.align	128
        .global         _Z9set_arrayIdEvPT_S0_i
        .type           _Z9set_arrayIdEvPT_S0_i,@function
        .size           _Z9set_arrayIdEvPT_S0_i,(.L_x_9 - _Z9set_arrayIdEvPT_S0_i)
        .other          _Z9set_arrayIdEvPT_S0_i,@"STO_CUDA_ENTRY STV_DEFAULT"
_Z9set_arrayIdEvPT_S0_i:
.text._Z9set_arrayIdEvPT_S0_i:
        /* <DEDUP_REMOVED lines=10> */
[----:B------:R-:W1:Y:S01]  /*00a0*/  LDC.64 R4, c[0x0][0x388] ;  /* 0x0000e200ff047b82 */ /* 0x000e620000000a00 */
[----:B0-----:R-:W-:-:S05]  /*00b0*/  IMAD.WIDE R2, R7, 0x8, R2 ;  /* 0x0000000807027825 */ /* 0x001fca00078e0202 */
[----:B-1----:R-:W-:Y:S01]  /*00c0*/  STG.E.64 desc[UR4][R2.64], R4 ;  /* 0x0000000402007986 */ /* 0x002fe2000c101b04 */
[----:B------:R-:W-:Y:S05]  /*00d0*/  EXIT ;  /* 0x000000000000794d */ /* 0x000fea0003800000 */
.L_x_4:
        /* <DEDUP_REMOVED lines=10> */
.L_x_9:


//--------------------- .nv.shared.reserved.0     --------------------------
	.section	.nv.shared.reserved.0,"aw",@nobits
	.weak		__nv_reservedSMEM_offset_0_alias
	.size		__nv_reservedSMEM_offset_0_alias, 0, 64
	.other		__nv_reservedSMEM_offset_0_alias,@"STO_CUDA_RESERVED_SHARED STV_DEFAULT"
__nv_reservedSMEM_offset_0_alias:
	.zero		0
	.zero		64


//--------------------- .nv.constant0._Z12STREAM_TriadIdEvPKT_S2_PS0_S0_i --------------------------
	.section	.nv.constant0._Z12STREAM_TriadIdEvPKT_S2_PS0_S0_i,"a",@progbits
	.sectionflags	@""
	.align	4
.nv.constant0._Z12STREAM_TriadIdEvPKT_S2_PS0_S0_i:
	.zero		932


//--------------------- .nv.constant0._Z10STREAM_AddIdEvPKT_S2_PS0_i --------------------------
	.section	.nv.constant0._Z10STREAM_AddIdEvPKT_S2_PS0_i,"a",@progbits
	.sectionflags	@""
	.align	4
.nv.constant0._Z10STREAM_AddIdEvPKT_S2_PS0_i:
	.zero		924


//--------------------- .nv.constant0._Z12STREAM_ScaleIdEvPKT_PS0_S0_i --------------------------
	.section	.nv.constant0._Z12STREAM_ScaleIdEvPKT_PS0_S0_i,"a",@progbits
	.sectionflags	@""
	.align	4
.nv.constant0._Z12STREAM_ScaleIdEvPKT_PS0_S0_i:
	.zero		924


//--------------------- .nv.constant0._Z11STREAM_CopyIdEvPKT_PS0_i --------------------------
	.section	.nv.constant0._Z11STREAM_CopyIdEvPKT_PS0_i,"a",@progbits
	.sectionflags	@""
	.align	4
.nv.constant0._Z11STREAM_CopyIdEvPKT_PS0_i:
	.zero		916


//--------------------- .nv.constant0._Z9set_arrayIdEvPT_S0_i --------------------------
	.section	.nv.constant0._Z9set_arrayIdEvPT_S0_i,"a",@progbits
	.sectionflags	@""
	.align	4
.nv.constant0._Z9set_arrayIdEvPT_S0_i:
	.zero		916


//--------------------- SYMBOLS --------------------------

	.type		.nv.reservedSmem.offset0,@object
	.size		.nv.reservedSmem.offset0,0x4
